//
// Generated by NVIDIA NVVM Compiler
//
// Compiler Build ID: CL-36424714
// Cuda compilation tools, release 13.0, V13.0.88
// Based on NVVM 20.0.0
//

.version 9.0
.target sm_100
.address_size 64

	// .globl	_Z11relu_float4PfS_ii

.visible .entry _Z11relu_float4PfS_ii(
	.param .u64 .ptr .align 1 _Z11relu_float4PfS_ii_param_0,
	.param .u64 .ptr .align 1 _Z11relu_float4PfS_ii_param_1,
	.param .u32 _Z11relu_float4PfS_ii_param_2,
	.param .u32 _Z11relu_float4PfS_ii_param_3
)
{
	.reg .pred 	%p<18>;
	.reg .b32 	%r<54>;
	.reg .b32 	%f<67>;
	.reg .b64 	%rd<22>;

	ld.param.u64 	%rd5, [_Z11relu_float4PfS_ii_param_0];
	ld.param.u64 	%rd6, [_Z11relu_float4PfS_ii_param_1];
	ld.param.u32 	%r29, [_Z11relu_float4PfS_ii_param_2];
	ld.param.u32 	%r30, [_Z11relu_float4PfS_ii_param_3];
	cvta.to.global.u64 	%rd1, %rd6;
	cvta.to.global.u64 	%rd2, %rd5;
	mov.u32 	%r31, %ntid.y;
	mov.u32 	%r32, %ctaid.y;
	mov.u32 	%r33, %tid.y;
	mad.lo.s32 	%r1, %r31, %r32, %r33;
	mov.u32 	%r34, %ntid.x;
	mov.u32 	%r35, %ctaid.x;
	mov.u32 	%r36, %tid.x;
	mad.lo.s32 	%r2, %r34, %r35, %r36;
	shr.s32 	%r37, %r30, 31;
	shr.u32 	%r38, %r37, 30;
	add.s32 	%r39, %r30, %r38;
	shr.s32 	%r3, %r39, 2;
	setp.ge.u32 	%p1, %r1, %r29;
	setp.ge.u32 	%p2, %r2, %r3;
	or.pred  	%p3, %p1, %p2;
	@%p3 bra 	$L__BB0_2;
	mad.lo.s32 	%r40, %r3, %r1, %r2;
	mul.wide.s32 	%rd7, %r40, 16;
	add.s64 	%rd8, %rd2, %rd7;
	ld.global.v4.f32 	{%f1, %f2, %f3, %f4}, [%rd8];
	max.f32 	%f5, %f1, 0f00000000;
	max.f32 	%f6, %f2, 0f00000000;
	max.f32 	%f7, %f3, 0f00000000;
	max.f32 	%f8, %f4, 0f00000000;
	add.s64 	%rd9, %rd1, %rd7;
	st.global.v4.f32 	[%rd9], {%f5, %f6, %f7, %f8};
$L__BB0_2:
	setp.ge.u32 	%p4, %r1, %r29;
	shl.b32 	%r49, %r3, 2;
	setp.ne.s32 	%p5, %r2, 0;
	and.b32  	%r5, %r30, 3;
	setp.eq.s32 	%p6, %r5, 0;
	or.pred  	%p7, %p5, %p6;
	or.pred  	%p8, %p4, %p7;
	setp.ge.s32 	%p9, %r49, %r30;
	or.pred  	%p10, %p8, %p9;
	@%p10 bra 	$L__BB0_14;
	mul.lo.s32 	%r6, %r30, %r1;
	sub.s32 	%r7, %r30, %r49;
	and.b32  	%r8, %r7, 15;
	sub.s32 	%r42, %r49, %r30;
	setp.gt.u32 	%p11, %r42, -16;
	@%p11 bra 	$L__BB0_6;
	and.b32  	%r43, %r7, -16;
	neg.s32 	%r47, %r43;
	add.s64 	%rd3, %rd2, 32;
	add.s32 	%r46, %r6, %r49;
	add.s64 	%rd4, %rd1, 32;
$L__BB0_5:
	.pragma "nounroll";
	mul.wide.s32 	%rd10, %r46, 4;
	add.s64 	%rd11, %rd3, %rd10;
	add.s64 	%rd12, %rd4, %rd10;
	ld.global.f32 	%f9, [%rd11+-32];
	max.f32 	%f10, %f9, 0f00000000;
	st.global.f32 	[%rd12+-32], %f10;
	ld.global.f32 	%f11, [%rd11+-28];
	max.f32 	%f12, %f11, 0f00000000;
	st.global.f32 	[%rd12+-28], %f12;
	ld.global.f32 	%f13, [%rd11+-24];
	max.f32 	%f14, %f13, 0f00000000;
	st.global.f32 	[%rd12+-24], %f14;
	ld.global.f32 	%f15, [%rd11+-20];
	max.f32 	%f16, %f15, 0f00000000;
	st.global.f32 	[%rd12+-20], %f16;
	ld.global.f32 	%f17, [%rd11+-16];
	max.f32 	%f18, %f17, 0f00000000;
	st.global.f32 	[%rd12+-16], %f18;
	ld.global.f32 	%f19, [%rd11+-12];
	max.f32 	%f20, %f19, 0f00000000;
	st.global.f32 	[%rd12+-12], %f20;
	ld.global.f32 	%f21, [%rd11+-8];
	max.f32 	%f22, %f21, 0f00000000;
	st.global.f32 	[%rd12+-8], %f22;
	ld.global.f32 	%f23, [%rd11+-4];
	max.f32 	%f24, %f23, 0f00000000;
	st.global.f32 	[%rd12+-4], %f24;
	ld.global.f32 	%f25, [%rd11];
	max.f32 	%f26, %f25, 0f00000000;
	st.global.f32 	[%rd12], %f26;
	ld.global.f32 	%f27, [%rd11+4];
	max.f32 	%f28, %f27, 0f00000000;
	st.global.f32 	[%rd12+4], %f28;
	ld.global.f32 	%f29, [%rd11+8];
	max.f32 	%f30, %f29, 0f00000000;
	st.global.f32 	[%rd12+8], %f30;
	ld.global.f32 	%f31, [%rd11+12];
	max.f32 	%f32, %f31, 0f00000000;
	st.global.f32 	[%rd12+12], %f32;
	ld.global.f32 	%f33, [%rd11+16];
	max.f32 	%f34, %f33, 0f00000000;
	st.global.f32 	[%rd12+16], %f34;
	ld.global.f32 	%f35, [%rd11+20];
	max.f32 	%f36, %f35, 0f00000000;
	st.global.f32 	[%rd12+20], %f36;
	ld.global.f32 	%f37, [%rd11+24];
	max.f32 	%f38, %f37, 0f00000000;
	st.global.f32 	[%rd12+24], %f38;
	ld.global.f32 	%f39, [%rd11+28];
	max.f32 	%f40, %f39, 0f00000000;
	st.global.f32 	[%rd12+28], %f40;
	add.s32 	%r49, %r49, 16;
	add.s32 	%r47, %r47, 16;
	add.s32 	%r46, %r46, 16;
	setp.ne.s32 	%p12, %r47, 0;
	@%p12 bra 	$L__BB0_5;
$L__BB0_6:
	setp.eq.s32 	%p13, %r8, 0;
	@%p13 bra 	$L__BB0_14;
	and.b32  	%r18, %r7, 7;
	setp.lt.u32 	%p14, %r8, 8;
	@%p14 bra 	$L__BB0_9;
	add.s32 	%r44, %r49, %r6;
	mul.wide.s32 	%rd13, %r44, 4;
	add.s64 	%rd14, %rd2, %rd13;
	ld.global.f32 	%f41, [%rd14];
	max.f32 	%f42, %f41, 0f00000000;
	add.s64 	%rd15, %rd1, %rd13;
	st.global.f32 	[%rd15], %f42;
	ld.global.f32 	%f43, [%rd14+4];
	max.f32 	%f44, %f43, 0f00000000;
	st.global.f32 	[%rd15+4], %f44;
	ld.global.f32 	%f45, [%rd14+8];
	max.f32 	%f46, %f45, 0f00000000;
	st.global.f32 	[%rd15+8], %f46;
	ld.global.f32 	%f47, [%rd14+12];
	max.f32 	%f48, %f47, 0f00000000;
	st.global.f32 	[%rd15+12], %f48;
	ld.global.f32 	%f49, [%rd14+16];
	max.f32 	%f50, %f49, 0f00000000;
	st.global.f32 	[%rd15+16], %f50;
	ld.global.f32 	%f51, [%rd14+20];
	max.f32 	%f52, %f51, 0f00000000;
	st.global.f32 	[%rd15+20], %f52;
	ld.global.f32 	%f53, [%rd14+24];
	max.f32 	%f54, %f53, 0f00000000;
	st.global.f32 	[%rd15+24], %f54;
	ld.global.f32 	%f55, [%rd14+28];
	max.f32 	%f56, %f55, 0f00000000;
	st.global.f32 	[%rd15+28], %f56;
	add.s32 	%r49, %r49, 8;
$L__BB0_9:
	setp.eq.s32 	%p15, %r18, 0;
	@%p15 bra 	$L__BB0_14;
	setp.lt.u32 	%p16, %r18, 4;
	@%p16 bra 	$L__BB0_12;
	add.s32 	%r45, %r49, %r6;
	mul.wide.s32 	%rd16, %r45, 4;
	add.s64 	%rd17, %rd2, %rd16;
	ld.global.f32 	%f57, [%rd17];
	max.f32 	%f58, %f57, 0f00000000;
	add.s64 	%rd18, %rd1, %rd16;
	st.global.f32 	[%rd18], %f58;
	ld.global.f32 	%f59, [%rd17+4];
	max.f32 	%f60, %f59, 0f00000000;
	st.global.f32 	[%rd18+4], %f60;
	ld.global.f32 	%f61, [%rd17+8];
	max.f32 	%f62, %f61, 0f00000000;
	st.global.f32 	[%rd18+8], %f62;
	ld.global.f32 	%f63, [%rd17+12];
	max.f32 	%f64, %f63, 0f00000000;
	st.global.f32 	[%rd18+12], %f64;
	add.s32 	%r49, %r49, 4;
$L__BB0_12:
	add.s32 	%r53, %r49, %r6;
	neg.s32 	%r52, %r5;
$L__BB0_13:
	.pragma "nounroll";
	mul.wide.s32 	%rd19, %r53, 4;
	add.s64 	%rd20, %rd1, %rd19;
	add.s64 	%rd21, %rd2, %rd19;
	ld.global.f32 	%f65, [%rd21];
	max.f32 	%f66, %f65, 0f00000000;
	st.global.f32 	[%rd20], %f66;
	add.s32 	%r53, %r53, 1;
	add.s32 	%r52, %r52, 1;
	setp.ne.s32 	%p17, %r52, 0;
	@%p17 bra 	$L__BB0_13;
$L__BB0_14:
	ret;

}


// ===== COMPILED SASS (sm_100) =====

	.target	sm_100

	.elftype	@"ET_EXEC"


//--------------------- .note.nv.tkinfo           --------------------------
	.section	.note.nv.tkinfo,"",@"SHT_NOTE"
	.sectionflags	@"SHF_NOTE_NV_TKINFO"
	.tkinfo
        /*0018*/ 	.word	0x00000002
        /*0030*/ 	.string	""
        /*0030*/ 	.string	"ptxas"
        /*0030*/ 	.string	"Cuda compilation tools, release 13.0, V13.0.88"
        /*0030*/ 	.string	"Build cuda_13.0.r13.0/compiler.36424714_0"
        /*0030*/ 	.string	"-arch sm_100 -m 64 "



//--------------------- .note.nv.cuinfo           --------------------------
	.section	.note.nv.cuinfo,"",@"SHT_NOTE"
	.sectionflags	@"SHF_NOTE_NV_CUINFO"
        /*0018*/ 	.short	0x0002
        /*001a*/ 	.short	0x0064
        /*001c*/ 	.short	0x0082
	.zero		2


//--------------------- .nv.info                  --------------------------
	.section	.nv.info,"",@"SHT_CUDA_INFO"
	.align	4


	//----- nvinfo : EIATTR_REGCOUNT
	.align		4
        /*0000*/ 	.byte	0x04, 0x2f
        /*0002*/ 	.short	(.L_1 - .L_0)
	.align		4
.L_0:
        /*0004*/ 	.word	index@(_Z11relu_float4PfS_ii)
        /*0008*/ 	.word	0x00000016


	//----- nvinfo : EIATTR_FRAME_SIZE
	.align		4
.L_1:
        /*000c*/ 	.byte	0x04, 0x11
        /*000e*/ 	.short	(.L_3 - .L_2)
	.align		4
.L_2:
        /*0010*/ 	.word	index@(_Z11relu_float4PfS_ii)
        /*0014*/ 	.word	0x00000000


	//----- nvinfo : EIATTR_MIN_STACK_SIZE
	.align		4
.L_3:
        /*0018*/ 	.byte	0x04, 0x12
        /*001a*/ 	.short	(.L_5 - .L_4)
	.align		4
.L_4:
        /*001c*/ 	.word	index@(_Z11relu_float4PfS_ii)
        /*0020*/ 	.word	0x00000000
.L_5:


//--------------------- .nv.compat                --------------------------
	.section	.nv.compat,"",@"SHT_CUDA_COMPAT_INFO"
	.align	4
        /*0000*/ 	.byte	0x02, 0x09, 0x00, 0x00, 0x02, 0x02, 0x01, 0x00, 0x02, 0x05, 0x05, 0x00, 0x03, 0x07, 0x01, 0x01
        /*0010*/ 	.byte	0x02, 0x03, 0x00, 0x00, 0x02, 0x06, 0x01, 0x00, 0x04, 0x0b, 0x08, 0x00, 0x09, 0x00, 0x00, 0x00
        /*0020*/ 	.byte	0x00, 0x00, 0x00, 0x00


//--------------------- .nv.info._Z11relu_float4PfS_ii --------------------------
	.section	.nv.info._Z11relu_float4PfS_ii,"",@"SHT_CUDA_INFO"
	.sectionflags	@""
	.align	4


	//----- nvinfo : EIATTR_CUDA_API_VERSION
	.align		4
        /*0000*/ 	.byte	0x04, 0x37
        /*0002*/ 	.short	(.L_7 - .L_6)
.L_6:
        /*0004*/ 	.word	0x00000082


	//----- nvinfo : EIATTR_KPARAM_INFO
	.align		4
.L_7:
        /*0008*/ 	.byte	0x04, 0x17
        /*000a*/ 	.short	(.L_9 - .L_8)
.L_8:
        /*000c*/ 	.word	0x00000000
        /*0010*/ 	.short	0x0003
        /*0012*/ 	.short	0x0014
        /*0014*/ 	.byte	0x00, 0xf0, 0x11, 0x00


	//----- nvinfo : EIATTR_KPARAM_INFO
	.align		4
.L_9:
        /*0018*/ 	.byte	0x04, 0x17
        /*001a*/ 	.short	(.L_11 - .L_10)
.L_10:
        /*001c*/ 	.word	0x00000000
        /*0020*/ 	.short	0x0002
        /*0022*/ 	.short	0x0010
        /*0024*/ 	.byte	0x00, 0xf0, 0x11, 0x00


	//----- nvinfo : EIATTR_KPARAM_INFO
	.align		4
.L_11:
        /*0028*/ 	.byte	0x04, 0x17
        /*002a*/ 	.short	(.L_13 - .L_12)
.L_12:
        /*002c*/ 	.word	0x00000000
        /*0030*/ 	.short	0x0001
        /*0032*/ 	.short	0x0008
        /*0034*/ 	.byte	0x00, 0xf5, 0x21, 0x00


	//----- nvinfo : EIATTR_KPARAM_INFO
	.align		4
.L_13:
        /*0038*/ 	.byte	0x04, 0x17
        /*003a*/ 	.short	(.L_15 - .L_14)
.L_14:
        /*003c*/ 	.word	0x00000000
        /*0040*/ 	.short	0x0000
        /*0042*/ 	.short	0x0000
        /*0044*/ 	.byte	0x00, 0xf5, 0x21, 0x00


	//----- nvinfo : EIATTR_SPARSE_MMA_MASK
	.align		4
.L_15:
        /*0048*/ 	.byte	0x03, 0x50
        /*004a*/ 	.short	0x0000


	//----- nvinfo : EIATTR_MAXREG_COUNT
	.align		4
        /*004c*/ 	.byte	0x03, 0x1b
        /*004e*/ 	.short	0x00ff


	//----- nvinfo : EIATTR_MERCURY_ISA_VERSION
	.align		4
        /*0050*/ 	.byte	0x03, 0x5f
        /*0052*/ 	.short	0x0101


	//----- nvinfo : EIATTR_VRC_CTA_INIT_COUNT
	.align		4
        /*0054*/ 	.byte	0x02, 0x4a
	.zero		1
	.zero		1


	//----- nvinfo : EIATTR_EXIT_INSTR_OFFSETS
	.align		4
        /*0058*/ 	.byte	0x04, 0x1c
        /*005a*/ 	.short	(.L_17 - .L_16)


	//   ....[0]....
.L_16:
        /*005c*/ 	.word	0x00000200


	//   ....[1]....
        /*0060*/ 	.word	0x000006a0


	//   ....[2]....
        /*0064*/ 	.word	0x000008d0


	//   ....[3]....
        /*0068*/ 	.word	0x00000af0


	//----- nvinfo : EIATTR_CBANK_PARAM_SIZE
	.align		4
.L_17:
        /*006c*/ 	.byte	0x03, 0x19
        /*006e*/ 	.short	0x0018


	//----- nvinfo : EIATTR_PARAM_CBANK
	.align		4
        /*0070*/ 	.byte	0x04, 0x0a
        /*0072*/ 	.short	(.L_19 - .L_18)
	.align		4
.L_18:
        /*0074*/ 	.word	index@(.nv.constant0._Z11relu_float4PfS_ii)
        /*0078*/ 	.short	0x0380
        /*007a*/ 	.short	0x0018


	//----- nvinfo : EIATTR_SW_WAR
	.align		4
.L_19:
        /*007c*/ 	.byte	0x04, 0x36
        /*007e*/ 	.short	(.L_21 - .L_20)
.L_20:
        /*0080*/ 	.word	0x00000008
.L_21:


//--------------------- .nv.callgraph             --------------------------
	.section	.nv.callgraph,"",@"SHT_CUDA_CALLGRAPH"
	.align	4
	.sectionentsize	8
	.align		4
        /*0000*/ 	.word	0x00000000
	.align		4
        /*0004*/ 	.word	0xffffffff
	.align		4
        /*0008*/ 	.word	0x00000000
	.align		4
        /*000c*/ 	.word	0xfffffffe
	.align		4
        /*0010*/ 	.word	0x00000000
	.align		4
        /*0014*/ 	.word	0xfffffffd
	.align		4
        /*0018*/ 	.word	0x00000000
	.align		4
        /*001c*/ 	.word	0xfffffffc


//--------------------- .text._Z11relu_float4PfS_ii --------------------------
	.section	.text._Z11relu_float4PfS_ii,"ax",@progbits
	.align	128
        .global         _Z11relu_float4PfS_ii
        .type           _Z11relu_float4PfS_ii,@function
        .size           _Z11relu_float4PfS_ii,(.L_x_6 - _Z11relu_float4PfS_ii)
        .other          _Z11relu_float4PfS_ii,@"STO_CUDA_ENTRY STV_DEFAULT"
_Z11relu_float4PfS_ii:
.text._Z11relu_float4PfS_ii:
[----:B------:R-:W-:Y:S01]  /*0000*/  LDC R1, c[0x0][0x37c] ;  /* 0x0000df00ff017b82 */ /* 0x000fe20000000800 */
[----:B------:R-:W0:Y:S07]  /*0010*/  S2R R5, SR_CTAID.X ;  /* 0x0000000000057919 */ /* 0x000e2e0000002500 */
[----:B------:R-:W1:Y:S01]  /*0020*/  LDC.64 R2, c[0x0][0x390] ;  /* 0x0000e400ff027b82 */ /* 0x000e620000000a00 */
[----:B------:R-:W2:Y:S01]  /*0030*/  LDCU UR4, c[0x0][0x364] ;  /* 0x00006c80ff0477ac */ /* 0x000ea20008000800 */
[----:B------:R-:W0:Y:S01]  /*0040*/  S2R R6, SR_TID.X ;  /* 0x0000000000067919 */ /* 0x000e220000002100 */
[----:B------:R-:W0:Y:S01]  /*0050*/  LDCU UR5, c[0x0][0x360] ;  /* 0x00006c00ff0577ac */ /* 0x000e220008000800 */
[----:B------:R-:W2:Y:S04]  /*0060*/  S2R R4, SR_CTAID.Y ;  /* 0x0000000000047919 */ /* 0x000ea80000002600 */
[----:B------:R-:W3:Y:S01]  /*0070*/  LDC.64 R8, c[0x0][0x380] ;  /* 0x0000e000ff087b82 */ /* 0x000ee20000000a00 */
[----:B------:R-:W4:Y:S01]  /*0080*/  LDCU.64 UR12, c[0x0][0x358] ;  /* 0x00006b00ff0c77ac */ /* 0x000f220008000a00 */
[----:B------:R-:W2:Y:S01]  /*0090*/  S2R R7, SR_TID.Y ;  /* 0x0000000000077919 */ /* 0x000ea20000002200 */
[----:B-1----:R-:W-:-:S04]  /*00a0*/  SHF.R.S32.HI R0, RZ, 0x1f, R3 ;  /* 0x0000001fff007819 */ /* 0x002fc80000011403 */
[----:B------:R-:W-:-:S04]  /*00b0*/  LEA.HI R0, R0, R3, RZ, 0x2 ;  /* 0x0000000300007211 */ /* 0x000fc800078f10ff */
[----:B------:R-:W-:Y:S01]  /*00c0*/  SHF.R.S32.HI R12, RZ, 0x2, R0 ;  /* 0x00000002ff0c7819 */ /* 0x000fe20000011400 */
[----:B0-----:R-:W-:-:S05]  /*00d0*/  IMAD R5, R5, UR5, R6 ;  /* 0x0000000505057c24 */ /* 0x001fca000f8e0206 */
[----:B------:R-:W-:Y:S01]  /*00e0*/  ISETP.GE.U32.AND P0, PT, R5, R12, PT ;  /* 0x0000000c0500720c */ /* 0x000fe20003f06070 */
[----:B--2---:R-:W-:Y:S02]  /*00f0*/  IMAD R0, R4, UR4, R7 ;  /* 0x0000000404007c24 */ /* 0x004fe4000f8e0207 */
[----:B------:R-:W0:Y:S03]  /*0100*/  LDC.64 R6, c[0x0][0x388] ;  /* 0x0000e200ff067b82 */ /* 0x000e260000000a00 */
[----:B------:R-:W-:-:S13]  /*0110*/  ISETP.GE.U32.OR P0, PT, R0, R2, P0 ;  /* 0x000000020000720c */ /* 0x000fda0000706470 */
[----:B------:R-:W-:-:S04]  /*0120*/  @!P0 IMAD R13, R0, R12, R5 ;  /* 0x0000000c000d8224 */ /* 0x000fc800078e0205 */
[----:B---3--:R-:W-:-:S06]  /*0130*/  @!P0 IMAD.WIDE R8, R13, 0x10, R8 ;  /* 0x000000100d088825 */ /* 0x008fcc00078e0208 */
[----:B----4-:R-:W2:Y:S01]  /*0140*/  @!P0 LDG.E.128 R8, desc[UR12][R8.64] ;  /* 0x0000000c08088981 */ /* 0x010ea2000c1e1d00 */
[----:B------:R-:W-:Y:S01]  /*0150*/  LOP3.LUT P1, R4, R3, 0x3, RZ, 0xc0, !PT ;  /* 0x0000000303047812 */ /* 0x000fe2000782c0ff */
[----:B0-----:R-:W-:-:S03]  /*0160*/  @!P0 IMAD.WIDE R6, R13, 0x10, R6 ;  /* 0x000000100d068825 */ /* 0x001fc600078e0206 */
[----:B------:R-:W-:-:S04]  /*0170*/  ISETP.NE.OR P1, PT, R5, RZ, !P1 ;  /* 0x000000ff0500720c */ /* 0x000fc80004f25670 */
[----:B------:R-:W-:Y:S01]  /*0180*/  ISETP.GE.U32.OR P1, PT, R0, R2, P1 ;  /* 0x000000020000720c */ /* 0x000fe20000f26470 */
[----:B------:R-:W-:-:S05]  /*0190*/  IMAD.SHL.U32 R2, R12, 0x4, RZ ;  /* 0x000000040c027824 */ /* 0x000fca00078e00ff */
[----:B------:R-:W-:Y:S02]  /*01a0*/  ISETP.GE.OR P1, PT, R2, R3, P1 ;  /* 0x000000030200720c */ /* 0x000fe40000f26670 */
[----:B--2---:R-:W-:Y:S02]  /*01b0*/  @!P0 FMNMX R12, RZ, R8, !PT ;  /* 0x00000008ff0c8209 */ /* 0x004fe40007800000 */
[----:B------:R-:W-:Y:S02]  /*01c0*/  @!P0 FMNMX R13, RZ, R9, !PT ;  /* 0x00000009ff0d8209 */ /* 0x000fe40007800000 */
[----:B------:R-:W-:Y:S02]  /*01d0*/  @!P0 FMNMX R14, RZ, R10, !PT ;  /* 0x0000000aff0e8209 */ /* 0x000fe40007800000 */
[----:B------:R-:W-:-:S05]  /*01e0*/  @!P0 FMNMX R15, RZ, R11, !PT ;  /* 0x0000000bff0f8209 */ /* 0x000fca0007800000 */
[----:B------:R0:W-:Y:S01]  /*01f0*/  @!P0 STG.E.128 desc[UR12][R6.64], R12 ;  /* 0x0000000c06008986 */ /* 0x0001e2000c101d0c */
[----:B------:R-:W-:Y:S05]  /*0200*/  @P1 EXIT ;  /* 0x000000000000194d */ /* 0x000fea0003800000 */
[----:B------:R-:W-:Y:S02]  /*0210*/  IMAD.IADD R5, R2, 0x1, -R3 ;  /* 0x0000000102057824 */ /* 0x000fe400078e0a03 */
[----:B------:R-:W-:-:S03]  /*0220*/  IMAD.IADD R10, R3, 0x1, -R2 ;  /* 0x00000001030a7824 */ /* 0x000fc600078e0a02 */
[----:B------:R-:W-:Y:S02]  /*0230*/  ISETP.GT.U32.AND P1, PT, R5, -0x10, PT ;  /* 0xfffffff00500780c */ /* 0x000fe40003f24070 */
[----:B0-----:R-:W-:-:S04]  /*0240*/  LOP3.LUT R14, R10, 0xf, RZ, 0xc0, !PT ;  /* 0x0000000f0a0e7812 */ /* 0x001fc800078ec0ff */
[----:B------:R-:W-:-:S07]  /*0250*/  ISETP.NE.AND P0, PT, R14, RZ, PT ;  /* 0x000000ff0e00720c */ /* 0x000fce0003f05270 */
[----:B------:R-:W-:Y:S06]  /*0260*/  @P1 BRA `(.L_x_0) ;  /* 0x00000004000c1947 */ /* 0x000fec0003800000 */
[----:B------:R-:W0:Y:S01]  /*0270*/  LDCU.128 UR8, c[0x0][0x380] ;  /* 0x00007000ff0877ac */ /* 0x000e220008000c00 */
[----:B------:R-:W-:Y:S01]  /*0280*/  LOP3.LUT R11, R10, 0xfffffff0, RZ, 0xc0, !PT ;  /* 0xfffffff00a0b7812 */ /* 0x000fe200078ec0ff */
[----:B------:R-:W-:-:S04]  /*0290*/  IMAD R5, R0, R3, R2 ;  /* 0x0000000300057224 */ /* 0x000fc800078e0202 */
[----:B------:R-:W-:Y:S01]  /*02a0*/  IMAD.MOV R11, RZ, RZ, -R11 ;  /* 0x000000ffff0b7224 */ /* 0x000fe200078e0a0b */
[----:B0-----:R-:W-:Y:S02]  /*02b0*/  UIADD3 UR6, UP0, UPT, UR8, 0x20, URZ ;  /* 0x0000002008067890 */ /* 0x001fe4000ff1e0ff */
[----:B------:R-:W-:Y:S02]  /*02c0*/  UIADD3 UR4, UP1, UPT, UR10, 0x20, URZ ;  /* 0x000000200a047890 */ /* 0x000fe4000ff3e0ff */
[----:B------:R-:W-:Y:S02]  /*02d0*/  UIADD3.X UR7, UPT, UPT, URZ, UR9, URZ, UP0, !UPT ;  /* 0x00000009ff077290 */ /* 0x000fe400087fe4ff */
[----:B------:R-:W-:-:S12]  /*02e0*/  UIADD3.X UR5, UPT, UPT, URZ, UR11, URZ, UP1, !UPT ;  /* 0x0000000bff057290 */ /* 0x000fd80008ffe4ff */
.L_x_1:
[----:B------:R-:W-:Y:S02]  /*02f0*/  IMAD.U32 R6, RZ, RZ, UR6 ;  /* 0x00000006ff067e24 */ /* 0x000fe4000f8e00ff */
[----:B------:R-:W-:Y:S02]  /*0300*/  IMAD.U32 R7, RZ, RZ, UR7 ;  /* 0x00000007ff077e24 */ /* 0x000fe4000f8e00ff */
[----:B------:R-:W-:-:S05]  /*0310*/  IMAD.WIDE R6, R5, 0x4, R6 ;  /* 0x0000000405067825 */ /* 0x000fca00078e0206 */
[----:B------:R-:W2:Y:S01]  /*0320*/  LDG.E R12, desc[UR12][R6.64+-0x20] ;  /* 0xffffe00c060c7981 */ /* 0x000ea2000c1e1900 */
[----:B0-----:R-:W-:Y:S02]  /*0330*/  IMAD.U32 R8, RZ, RZ, UR4 ;  /* 0x00000004ff087e24 */ /* 0x001fe4000f8e00ff */
[----:B------:R-:W-:Y:S02]  /*0340*/  IMAD.U32 R9, RZ, RZ, UR5 ;  /* 0x00000005ff097e24 */ /* 0x000fe4000f8e00ff */
[----:B------:R-:W-:Y:S01]  /*0350*/  IMAD.WIDE R8, R5, 0x4, R8 ;  /* 0x0000000405087825 */ /* 0x000fe200078e0208 */
[----:B--2---:R-:W-:-:S05]  /*0360*/  FMNMX R13, RZ, R12, !PT ;  /* 0x0000000cff0d7209 */ /* 0x004fca0007800000 */
[----:B------:R0:W-:Y:S04]  /*0370*/  STG.E desc[UR12][R8.64+-0x20], R13 ;  /* 0xffffe00d08007986 */ /* 0x0001e8000c10190c */
[----:B------:R-:W2:Y:S02]  /*0380*/  LDG.E R12, desc[UR12][R6.64+-0x1c] ;  /* 0xffffe40c060c7981 */ /* 0x000ea4000c1e1900 */
[----:B--2---:R-:W-:-:S05]  /*0390*/  FMNMX R15, RZ, R12, !PT ;  /* 0x0000000cff0f7209 */ /* 0x004fca0007800000 */
[----:B------:R1:W-:Y:S04]  /*03a0*/  STG.E desc[UR12][R8.64+-0x1c], R15 ;  /* 0xffffe40f08007986 */ /* 0x0003e8000c10190c */
[----:B------:R-:W2:Y:S02]  /*03b0*/  LDG.E R12, desc[UR12][R6.64+-0x18] ;  /* 0xffffe80c060c7981 */ /* 0x000ea4000c1e1900 */
[----:B--2---:R-:W-:-:S05]  /*03c0*/  FMNMX R17, RZ, R12, !PT ;  /* 0x0000000cff117209 */ /* 0x004fca0007800000 */
[----:B------:R2:W-:Y:S04]  /*03d0*/  STG.E desc[UR12][R8.64+-0x18], R17 ;  /* 0xffffe81108007986 */ /* 0x0005e8000c10190c */
[----:B------:R-:W3:Y:S02]  /*03e0*/  LDG.E R12, desc[UR12][R6.64+-0x14] ;  /* 0xffffec0c060c7981 */ /* 0x000ee4000c1e1900 */
[----:B---3--:R-:W-:-:S05]  /*03f0*/  FMNMX R19, RZ, R12, !PT ;  /* 0x0000000cff137209 */ /* 0x008fca0007800000 */
[----:B------:R3:W-:Y:S04]  /*0400*/  STG.E desc[UR12][R8.64+-0x14], R19 ;  /* 0xffffec1308007986 */ /* 0x0007e8000c10190c */
[----:B------:R-:W0:Y:S02]  /*0410*/  LDG.E R12, desc[UR12][R6.64+-0x10] ;  /* 0xfffff00c060c7981 */ /* 0x000e24000c1e1900 */
[----:B0-----:R-:W-:-:S05]  /*0420*/  FMNMX R13, RZ, R12, !PT ;  /* 0x0000000cff0d7209 */ /* 0x001fca0007800000 */
[----:B------:R0:W-:Y:S04]  /*0430*/  STG.E desc[UR12][R8.64+-0x10], R13 ;  /* 0xfffff00d08007986 */ /* 0x0001e8000c10190c */
[----:B------:R-:W1:Y:S02]  /*0440*/  LDG.E R12, desc[UR12][R6.64+-0xc] ;  /* 0xfffff40c060c7981 */ /* 0x000e64000c1e1900 */
[----:B-1----:R-:W-:-:S05]  /*0450*/  FMNMX R15, RZ, R12, !PT ;  /* 0x0000000cff0f7209 */ /* 0x002fca0007800000 */
        /* <DEDUP_REMOVED lines=28> */
[----:B------:R-:W3:Y:S01]  /*0620*/  LDG.E R12, desc[UR12][R6.64+0x1c] ;  /* 0x00001c0c060c7981 */ /* 0x000ee2000c1e1900 */
[----:B------:R-:W-:Y:S02]  /*0630*/  VIADD R11, R11, 0x10 ;  /* 0x000000100b0b7836 */ /* 0x000fe40000000000 */
[----:B------:R-:W-:Y:S02]  /*0640*/  VIADD R2, R2, 0x10 ;  /* 0x0000001002027836 */ /* 0x000fe40000000000 */
[----:B------:R-:W-:Y:S01]  /*0650*/  VIADD R5, R5, 0x10 ;  /* 0x0000001005057836 */ /* 0x000fe20000000000 */
[----:B------:R-:W-:-:S02]  /*0660*/  ISETP.NE.AND P1, PT, R11, RZ, PT ;  /* 0x000000ff0b00720c */ /* 0x000fc40003f25270 */
[----:B---3--:R-:W-:-:S05]  /*0670*/  FMNMX R19, RZ, R12, !PT ;  /* 0x0000000cff137209 */ /* 0x008fca0007800000 */
[----:B------:R0:W-:Y:S06]  /*0680*/  STG.E desc[UR12][R8.64+0x1c], R19 ;  /* 0x00001c1308007986 */ /* 0x0001ec000c10190c */
[----:B------:R-:W-:Y:S05]  /*0690*/  @P1 BRA `(.L_x_1) ;  /* 0xfffffffc00141947 */ /* 0x000fea000383ffff */
.L_x_0:
[----:B------:R-:W-:Y:S05]  /*06a0*/  @!P0 EXIT ;  /* 0x000000000000894d */ /* 0x000fea0003800000 */
[----:B------:R-:W-:Y:S02]  /*06b0*/  ISETP.GE.U32.AND P0, PT, R14, 0x8, PT ;  /* 0x000000080e00780c */ /* 0x000fe40003f06070 */
[----:B------:R-:W-:-:S04]  /*06c0*/  LOP3.LUT R10, R10, 0x7, RZ, 0xc0, !PT ;  /* 0x000000070a0a7812 */ /* 0x000fc800078ec0ff */
[----:B------:R-:W-:-:S07]  /*06d0*/  ISETP.NE.AND P1, PT, R10, RZ, PT ;  /* 0x000000ff0a00720c */ /* 0x000fce0003f25270 */
[----:B------:R-:W-:Y:S06]  /*06e0*/  @!P0 BRA `(.L_x_2) ;  /* 0x0000000000788947 */ /* 0x000fec0003800000 */
[----:B------:R-:W1:Y:S01]  /*06f0*/  LDC.64 R6, c[0x0][0x380] ;  /* 0x0000e000ff067b82 */ /* 0x000e620000000a00 */
[----:B------:R-:W-:-:S07]  /*0700*/  IMAD R11, R0, R3, R2 ;  /* 0x00000003000b7224 */ /* 0x000fce00078e0202 */
[----:B0-----:R-:W0:Y:S01]  /*0710*/  LDC.64 R8, c[0x0][0x388] ;  /* 0x0000e200ff087b82 */ /* 0x001e220000000a00 */
[----:B-1----:R-:W-:-:S05]  /*0720*/  IMAD.WIDE R6, R11, 0x4, R6 ;  /* 0x000000040b067825 */ /* 0x002fca00078e0206 */
[----:B------:R-:W2:Y:S01]  /*0730*/  LDG.E R5, desc[UR12][R6.64] ;  /* 0x0000000c06057981 */ /* 0x000ea2000c1e1900 */
[----:B0-----:R-:W-:Y:S01]  /*0740*/  IMAD.WIDE R8, R11, 0x4, R8 ;  /* 0x000000040b087825 */ /* 0x001fe200078e0208 */
        /* <DEDUP_REMOVED lines=21> */
[----:B------:R-:W-:Y:S01]  /*08a0*/  VIADD R2, R2, 0x8 ;  /* 0x0000000802027836 */ /* 0x000fe20000000000 */
[----:B---3--:R-:W-:-:S05]  /*08b0*/  FMNMX R15, RZ, R12, !PT ;  /* 0x0000000cff0f7209 */ /* 0x008fca0007800000 */
[----:B------:R4:W-:Y:S02]  /*08c0*/  STG.E desc[UR12][R8.64+0x1c], R15 ;  /* 0x00001c0f08007986 */ /* 0x0009e4000c10190c */
.L_x_2:
[----:B------:R-:W-:Y:S05]  /*08d0*/  @!P1 EXIT ;  /* 0x000000000000994d */ /* 0x000fea0003800000 */
[----:B0---4-:R-:W0:Y:S01]  /*08e0*/  LDC.64 R8, c[0x0][0x380] ;  /* 0x0000e000ff087b82 */ /* 0x011e220000000a00 */
[----:B------:R-:W-:-:S07]  /*08f0*/  ISETP.GE.U32.AND P0, PT, R10, 0x4, PT ;  /* 0x000000040a00780c */ /* 0x000fce0003f06070 */
[----:B------:R-:W1:Y:S06]  /*0900*/  LDC.64 R6, c[0x0][0x388] ;  /* 0x0000e200ff067b82 */ /* 0x000e6c0000000a00 */
[----:B------:R-:W-:Y:S05]  /*0910*/  @!P0 BRA `(.L_x_3) ;  /* 0x0000000000488947 */ /* 0x000fea0003800000 */
[----:B------:R-:W2:Y:S01]  /*0920*/  LDC.64 R10, c[0x0][0x380] ;  /* 0x0000e000ff0a7b82 */ /* 0x000ea20000000a00 */
[----:B------:R-:W-:-:S07]  /*0930*/  IMAD R15, R0, R3, R2 ;  /* 0x00000003000f7224 */ /* 0x000fce00078e0202 */
[----:B------:R-:W3:Y:S01]  /*0940*/  LDC.64 R12, c[0x0][0x388] ;  /* 0x0000e200ff0c7b82 */ /* 0x000ee20000000a00 */
[----:B--2---:R-:W-:-:S05]  /*0950*/  IMAD.WIDE R10, R15, 0x4, R10 ;  /* 0x000000040f0a7825 */ /* 0x004fca00078e020a */
[----:B------:R-:W2:Y:S01]  /*0960*/  LDG.E R5, desc[UR12][R10.64] ;  /* 0x0000000c0a057981 */ /* 0x000ea2000c1e1900 */
[----:B---3--:R-:W-:Y:S01]  /*0970*/  IMAD.WIDE R12, R15, 0x4, R12 ;  /* 0x000000040f0c7825 */ /* 0x008fe200078e020c */
[----:B--2---:R-:W-:-:S05]  /*0980*/  FMNMX R5, RZ, R5, !PT ;  /* 0x00000005ff057209 */ /* 0x004fca0007800000 */
[----:B------:R2:W-:Y:S04]  /*0990*/  STG.E desc[UR12][R12.64], R5 ;  /* 0x000000050c007986 */ /* 0x0005e8000c10190c */
[----:B------:R-:W3:Y:S02]  /*09a0*/  LDG.E R14, desc[UR12][R10.64+0x4] ;  /* 0x0000040c0a0e7981 */ /* 0x000ee4000c1e1900 */
[----:B---3--:R-:W-:-:S05]  /*09b0*/  FMNMX R15, RZ, R14, !PT ;  /* 0x0000000eff0f7209 */ /* 0x008fca0007800000 */
[----:B------:R2:W-:Y:S04]  /*09c0*/  STG.E desc[UR12][R12.64+0x4], R15 ;  /* 0x0000040f0c007986 */ /* 0x0005e8000c10190c */
[----:B------:R-:W3:Y:S02]  /*09d0*/  LDG.E R14, desc[UR12][R10.64+0x8] ;  /* 0x0000080c0a0e7981 */ /* 0x000ee4000c1e1900 */
[----:B---3--:R-:W-:-:S05]  /*09e0*/  FMNMX R17, RZ, R14, !PT ;  /* 0x0000000eff117209 */ /* 0x008fca0007800000 */
[----:B------:R2:W-:Y:S04]  /*09f0*/  STG.E desc[UR12][R12.64+0x8], R17 ;  /* 0x000008110c007986 */ /* 0x0005e8000c10190c */
[----:B------:R-:W3:Y:S01]  /*0a00*/  LDG.E R14, desc[UR12][R10.64+0xc] ;  /* 0x00000c0c0a0e7981 */ /* 0x000ee2000c1e1900 */
[----:B------:R-:W-:Y:S01]  /*0a10*/  VIADD R2, R2, 0x4 ;  /* 0x0000000402027836 */ /* 0x000fe20000000000 */
[----:B---3--:R-:W-:-:S05]  /*0a20*/  FMNMX R19, RZ, R14, !PT ;  /* 0x0000000eff137209 */ /* 0x008fca0007800000 */
[----:B------:R2:W-:Y:S02]  /*0a30*/  STG.E desc[UR12][R12.64+0xc], R19 ;  /* 0x00000c130c007986 */ /* 0x0005e4000c10190c */
.L_x_3:
[----:B------:R-:W-:Y:S02]  /*0a40*/  IMAD R11, R0, R3, R2 ;  /* 0x00000003000b7224 */ /* 0x000fe400078e0202 */
[----:B------:R-:W-:-:S07]  /*0a50*/  IMAD.MOV R0, RZ, RZ, -R4 ;  /* 0x000000ffff007224 */ /* 0x000fce00078e0a04 */
.L_x_4:
[----:B0-2---:R-:W-:-:S06]  /*0a60*/  IMAD.WIDE R4, R11, 0x4, R8 ;  /* 0x000000040b047825 */ /* 0x005fcc00078e0208 */
[----:B------:R-:W2:Y:S01]  /*0a70*/  LDG.E R4, desc[UR12][R4.64] ;  /* 0x0000000c04047981 */ /* 0x000ea2000c1e1900 */
[----:B-1-3--:R-:W-:-:S04]  /*0a80*/  IMAD.WIDE R2, R11, 0x4, R6 ;  /* 0x000000040b027825 */ /* 0x00afc800078e0206 */
[----:B------:R-:W-:Y:S02]  /*0a90*/  VIADD R0, R0, 0x1 ;  /* 0x0000000100007836 */ /* 0x000fe40000000000 */
[----:B------:R-:W-:-:S03]  /*0aa0*/  VIADD R11, R11, 0x1 ;  /* 0x000000010b0b7836 */ /* 0x000fc60000000000 */
[----:B------:R-:W-:Y:S02]  /*0ab0*/  ISETP.NE.AND P0, PT, R0, RZ, PT ;  /* 0x000000ff0000720c */ /* 0x000fe40003f05270 */
[----:B--2---:R-:W-:-:S05]  /*0ac0*/  FMNMX R13, RZ, R4, !PT ;  /* 0x00000004ff0d7209 */ /* 0x004fca0007800000 */
[----:B------:R3:W-:Y:S06]  /*0ad0*/  STG.E desc[UR12][R2.64], R13 ;  /* 0x0000000d02007986 */ /* 0x0007ec000c10190c */
[----:B------:R-:W-:Y:S05]  /*0ae0*/  @P0 BRA `(.L_x_4) ;  /* 0xfffffffc00dc0947 */ /* 0x000fea000383ffff */
[----:B------:R-:W-:Y:S05]  /*0af0*/  EXIT ;  /* 0x000000000000794d */ /* 0x000fea0003800000 */
.L_x_5:
[----:B------:R-:W-:-:S00]  /*0b00*/  BRA `(.L_x_5) ;  /* 0xfffffffc00fc7947 */ /* 0x000fc0000383ffff */
[----:B------:R-:W-:-:S00]  /*0b10*/  NOP ;  /* 0x0000000000007918 */ /* 0x000fc00000000000 */
        /* <DEDUP_REMOVED lines=14> */
.L_x_6:


//--------------------- .nv.shared.reserved.0     --------------------------
	.section	.nv.shared.reserved.0,"aw",@nobits
	.weak		__nv_reservedSMEM_offset_0_alias
	.size		__nv_reservedSMEM_offset_0_alias, 0, 64
	.other		__nv_reservedSMEM_offset_0_alias,@"STO_CUDA_RESERVED_SHARED STV_DEFAULT"
__nv_reservedSMEM_offset_0_alias:
	.zero		0
	.zero		64


//--------------------- .nv.constant0._Z11relu_float4PfS_ii --------------------------
	.section	.nv.constant0._Z11relu_float4PfS_ii,"a",@progbits
	.sectionflags	@""
	.align	4
.nv.constant0._Z11relu_float4PfS_ii:
	.zero		920


//--------------------- SYMBOLS --------------------------

	.type		.nv.reservedSmem.offset0,@object
	.size		.nv.reservedSmem.offset0,0x4
